//
// Generated by NVIDIA NVVM Compiler
//
// Compiler Build ID: CL-36424714
// Cuda compilation tools, release 13.0, V13.0.88
// Based on NVVM 20.0.0
//

.version 9.0
.target sm_100
.address_size 64

	// .globl	_Z6kernelv
.extern .func  (.param .b32 func_retval0) vprintf
(
	.param .b64 vprintf_param_0,
	.param .b64 vprintf_param_1
)
;
.global .align 1 .b8 $str[28] = {84, 104, 114, 101, 97, 100, 32, 37, 100, 32, 114, 117, 110, 110, 105, 110, 103, 32, 111, 110, 32, 83, 77, 32, 37, 117, 10};

.visible .entry _Z6kernelv()
{
	.local .align 8 .b8 	__local_depot0[8];
	.reg .b64 	%SP;
	.reg .b64 	%SPL;
	.reg .b32 	%r<5>;
	.reg .b64 	%rd<5>;

	mov.u64 	%SPL, __local_depot0;
	cvta.local.u64 	%SP, %SPL;
	add.u64 	%rd1, %SP, 0;
	add.u64 	%rd2, %SPL, 0;
	// begin inline asm
	mov.u32 %r1, %smid;
	// end inline asm
	mov.u32 	%r2, %tid.x;
	st.local.v2.u32 	[%rd2], {%r2, %r1};
	mov.u64 	%rd3, $str;
	cvta.global.u64 	%rd4, %rd3;
	{ // callseq 0, 0
	.param .b64 param0;
	st.param.b64 	[param0], %rd4;
	.param .b64 param1;
	st.param.b64 	[param1], %rd1;
	.param .b32 retval0;
	call.uni (retval0), 
	vprintf, 
	(
	param0, 
	param1
	);
	ld.param.b32 	%r3, [retval0];
	} // callseq 0
	ret;

}


// ===== COMPILED SASS (sm_100) =====

	.target	sm_100

	.elftype	@"ET_EXEC"


//--------------------- .note.nv.tkinfo           --------------------------
	.section	.note.nv.tkinfo,"",@"SHT_NOTE"
	.sectionflags	@"SHF_NOTE_NV_TKINFO"
	.tkinfo
        /*0018*/ 	.word	0x00000002
        /*0030*/ 	.string	""
        /*0030*/ 	.string	"ptxas"
        /*0030*/ 	.string	"Cuda compilation tools, release 13.0, V13.0.88"
        /*0030*/ 	.string	"Build cuda_13.0.r13.0/compiler.36424714_0"
        /*0030*/ 	.string	"-arch sm_100 -m 64 "



//--------------------- .note.nv.cuinfo           --------------------------
	.section	.note.nv.cuinfo,"",@"SHT_NOTE"
	.sectionflags	@"SHF_NOTE_NV_CUINFO"
        /*0018*/ 	.short	0x0002
        /*001a*/ 	.short	0x0064
        /*001c*/ 	.short	0x0082
	.zero		2


//--------------------- .nv.info                  --------------------------
	.section	.nv.info,"",@"SHT_CUDA_INFO"
	.align	4


	//----- nvinfo : EIATTR_REGCOUNT
	.align		4
        /*0000*/ 	.byte	0x04, 0x2f
        /*0002*/ 	.short	(.L_2 - .L_1)
	.align		4
.L_1:
        /*0004*/ 	.word	index@(_Z6kernelv)
        /*0008*/ 	.word	0x00000018


	//----- nvinfo : EIATTR_FRAME_SIZE
	.align		4
.L_2:
        /*000c*/ 	.byte	0x04, 0x11
        /*000e*/ 	.short	(.L_4 - .L_3)
	.align		4
.L_3:
        /*0010*/ 	.word	index@(_Z6kernelv)
        /*0014*/ 	.word	0x00000008


	//----- nvinfo : EIATTR_MIN_STACK_SIZE
	.align		4
.L_4:
        /*0018*/ 	.byte	0x04, 0x12
        /*001a*/ 	.short	(.L_6 - .L_5)
	.align		4
.L_5:
        /*001c*/ 	.word	index@(_Z6kernelv)
        /*0020*/ 	.word	0x00000008
.L_6:


//--------------------- .nv.compat                --------------------------
	.section	.nv.compat,"",@"SHT_CUDA_COMPAT_INFO"
	.align	4
        /*0000*/ 	.byte	0x02, 0x09, 0x00, 0x00, 0x02, 0x02, 0x01, 0x00, 0x02, 0x05, 0x05, 0x00, 0x03, 0x07, 0x01, 0x01
        /*0010*/ 	.byte	0x02, 0x03, 0x00, 0x00, 0x02, 0x06, 0x01, 0x00, 0x04, 0x0b, 0x08, 0x00, 0x09, 0x00, 0x00, 0x00
        /*0020*/ 	.byte	0x00, 0x00, 0x00, 0x00


//--------------------- .nv.info._Z6kernelv       --------------------------
	.section	.nv.info._Z6kernelv,"",@"SHT_CUDA_INFO"
	.sectionflags	@""
	.align	4


	//----- nvinfo : EIATTR_CUDA_API_VERSION
	.align		4
        /*0000*/ 	.byte	0x04, 0x37
        /*0002*/ 	.short	(.L_8 - .L_7)
.L_7:
        /*0004*/ 	.word	0x00000082


	//----- nvinfo : EIATTR_SPARSE_MMA_MASK
	.align		4
.L_8:
        /*0008*/ 	.byte	0x03, 0x50
        /*000a*/ 	.short	0x0000


	//----- nvinfo : EIATTR_MAXREG_COUNT
	.align		4
        /*000c*/ 	.byte	0x03, 0x1b
        /*000e*/ 	.short	0x00ff


	//----- nvinfo : EIATTR_EXTERNS
	.align		4
        /*0010*/ 	.byte	0x04, 0x0f
        /*0012*/ 	.short	(.L_10 - .L_9)


	//   ....[0]....
	.align		4
.L_9:
        /*0014*/ 	.word	index@(vprintf)


	//----- nvinfo : EIATTR_MERCURY_ISA_VERSION
	.align		4
.L_10:
        /*0018*/ 	.byte	0x03, 0x5f
        /*001a*/ 	.short	0x0101


	//----- nvinfo : EIATTR_VRC_CTA_INIT_COUNT
	.align		4
        /*001c*/ 	.byte	0x02, 0x4a
	.zero		1
	.zero		1


	//----- nvinfo : EIATTR_SYSCALL_OFFSETS
	.align		4
        /*0020*/ 	.byte	0x04, 0x46
        /*0022*/ 	.short	(.L_12 - .L_11)


	//   ....[0]....
.L_11:
        /*0024*/ 	.word	0x000000f0


	//----- nvinfo : EIATTR_EXIT_INSTR_OFFSETS
	.align		4
.L_12:
        /*0028*/ 	.byte	0x04, 0x1c
        /*002a*/ 	.short	(.L_14 - .L_13)


	//   ....[0]....
.L_13:
        /*002c*/ 	.word	0x00000100


	//----- nvinfo : EIATTR_SW_WAR
	.align		4
.L_14:
        /*0030*/ 	.byte	0x04, 0x36
        /*0032*/ 	.short	(.L_16 - .L_15)
.L_15:
        /*0034*/ 	.word	0x00000008
.L_16:


//--------------------- .nv.callgraph             --------------------------
	.section	.nv.callgraph,"",@"SHT_CUDA_CALLGRAPH"
	.align	4
	.sectionentsize	8
	.align		4
        /*0000*/ 	.word	0x00000000
	.align		4
        /*0004*/ 	.word	0xffffffff
	.align		4
        /*0008*/ 	.word	index@(_Z6kernelv)
	.align		4
        /*000c*/ 	.word	index@(vprintf)
	.align		4
        /*0010*/ 	.word	0x00000000
	.align		4
        /*0014*/ 	.word	0xfffffffe
	.align		4
        /*0018*/ 	.word	0x00000000
	.align		4
        /*001c*/ 	.word	0xfffffffd
	.align		4
        /*0020*/ 	.word	0x00000000
	.align		4
        /*0024*/ 	.word	0xfffffffc


//--------------------- .nv.constant4             --------------------------
	.section	.nv.constant4,"a",@progbits
	.align	8
	.align		8
.nv.constant4:
        /*0000*/ 	.dword	vprintf
	.align		8
        /*0008*/ 	.dword	$str


//--------------------- .text._Z6kernelv          --------------------------
	.section	.text._Z6kernelv,"ax",@progbits
	.align	128
        .global         _Z6kernelv
        .type           _Z6kernelv,@function
        .size           _Z6kernelv,(.L_x_2 - _Z6kernelv)
        .other          _Z6kernelv,@"STO_CUDA_ENTRY STV_DEFAULT"
_Z6kernelv:
.text._Z6kernelv:
[----:B------:R-:W0:Y:S01]  /*0000*/  LDC R1, c[0x0][0x37c] ;  /* 0x0000df00ff017b82 */ /* 0x000e220000000800 */
[----:B------:R-:W1:Y:S01]  /*0010*/  LDCU UR5, c[0x0][0x2fc] ;  /* 0x00005f80ff0577ac */ /* 0x000e620008000800 */
[----:B------:R-:W2:Y:S01]  /*0020*/  S2R R8, SR_TID.X ;  /* 0x0000000000087919 */ /* 0x000ea20000002100 */
[----:B0-----:R-:W-:Y:S01]  /*0030*/  VIADD R1, R1, 0xfffffff8 ;  /* 0xfffffff801017836 */ /* 0x001fe20000000000 */
[----:B------:R-:W-:Y:S01]  /*0040*/  MOV R0, 0x0 ;  /* 0x0000000000007802 */ /* 0x000fe20000000f00 */
[----:B------:R-:W0:Y:S01]  /*0050*/  LDCU UR4, c[0x0][0x2f8] ;  /* 0x00005f00ff0477ac */ /* 0x000e220008000800 */
[----:B------:R-:W2:Y:S02]  /*0060*/  S2R R9, SR_VIRTUALSMID ;  /* 0x0000000000097919 */ /* 0x000ea40000004300 */
[----:B------:R3:W4:Y:S01]  /*0070*/  LDC.64 R2, c[0x4][R0] ;  /* 0x0100000000027b82 */ /* 0x0007220000000a00 */
[----:B------:R-:W5:Y:S01]  /*0080*/  LDCU.64 UR6, c[0x4][0x8] ;  /* 0x01000100ff0677ac */ /* 0x000f620008000a00 */
[----:B0-----:R-:W-:Y:S01]  /*0090*/  IADD3 R6, P0, PT, R1, UR4, RZ ;  /* 0x0000000401067c10 */ /* 0x001fe2000ff1e0ff */
[----:B-----5:R-:W-:Y:S01]  /*00a0*/  IMAD.U32 R4, RZ, RZ, UR6 ;  /* 0x00000006ff047e24 */ /* 0x020fe2000f8e00ff */
[----:B------:R-:W-:-:S03]  /*00b0*/  MOV R5, UR7 ;  /* 0x0000000700057c02 */ /* 0x000fc60008000f00 */
[----:B-1----:R-:W-:Y:S01]  /*00c0*/  IMAD.X R7, RZ, RZ, UR5, P0 ;  /* 0x00000005ff077e24 */ /* 0x002fe200080e06ff */
[----:B--2---:R3:W-:Y:S07]  /*00d0*/  STL.64 [R1], R8 ;  /* 0x0000000801007387 */ /* 0x0047ee0000100a00 */
[----:B------:R-:W-:-:S07]  /*00e0*/  LEPC R20, `(.L_x_0) ;  /* 0x000000001014794e */ /* 0x000fce0000000000 */
[----:B---34-:R-:W-:Y:S05]  /*00f0*/  CALL.ABS.NOINC R2 ;  /* 0x0000000002007343 */ /* 0x018fea0003c00000 */
.L_x_0:
[----:B------:R-:W-:Y:S05]  /*0100*/  EXIT ;  /* 0x000000000000794d */ /* 0x000fea0003800000 */
.L_x_1:
[----:B------:R-:W-:-:S00]  /*0110*/  BRA `(.L_x_1) ;  /* 0xfffffffc00fc7947 */ /* 0x000fc0000383ffff */
[----:B------:R-:W-:-:S00]  /*0120*/  NOP ;  /* 0x0000000000007918 */ /* 0x000fc00000000000 */
        /* <DEDUP_REMOVED lines=13> */
.L_x_2:


//--------------------- .nv.global.init           --------------------------
	.section	.nv.global.init,"aw",@progbits
.nv.global.init:
	.type		$str,@object
	.size		$str,(.L_0 - $str)
$str:
        /*0000*/ 	.byte	0x54, 0x68, 0x72, 0x65, 0x61, 0x64, 0x20, 0x25, 0x64, 0x20, 0x72, 0x75, 0x6e, 0x6e, 0x69, 0x6e
        /*0010*/ 	.byte	0x67, 0x20, 0x6f, 0x6e, 0x20, 0x53, 0x4d, 0x20, 0x25, 0x75, 0x0a, 0x00
.L_0:


//--------------------- .nv.shared.reserved.0     --------------------------
	.section	.nv.shared.reserved.0,"aw",@nobits
	.weak		__nv_reservedSMEM_offset_0_alias
	.size		__nv_reservedSMEM_offset_0_alias, 0, 64
	.other		__nv_reservedSMEM_offset_0_alias,@"STO_CUDA_RESERVED_SHARED STV_DEFAULT"
__nv_reservedSMEM_offset_0_alias:
	.zero		0
	.zero		64


//--------------------- .nv.constant0._Z6kernelv  --------------------------
	.section	.nv.constant0._Z6kernelv,"a",@progbits
	.sectionflags	@""
	.align	4
.nv.constant0._Z6kernelv:
	.zero		896


//--------------------- SYMBOLS --------------------------

	.type		.nv.reservedSmem.offset0,@object
	.size		.nv.reservedSmem.offset0,0x4
	.type		vprintf,@function
